//
// Generated by NVIDIA NVVM Compiler
//
// Compiler Build ID: CL-36424714
// Cuda compilation tools, release 13.0, V13.0.88
// Based on NVVM 20.0.0
//

.version 9.0
.target sm_100
.address_size 64

	// .globl	median_filter

.visible .entry median_filter(
	.param .u64 .ptr .align 1 median_filter_param_0,
	.param .u64 .ptr .align 1 median_filter_param_1,
	.param .u32 median_filter_param_2,
	.param .u32 median_filter_param_3,
	.param .u32 median_filter_param_4,
	.param .u32 median_filter_param_5,
	.param .u32 median_filter_param_6,
	.param .u32 median_filter_param_7,
	.param .u32 median_filter_param_8
)
{
	.local .align 16 .b8 	__local_depot0[80];
	.reg .b64 	%SP;
	.reg .b64 	%SPL;
	.reg .pred 	%p<20>;
	.reg .b32 	%r<75>;
	.reg .b32 	%f<5>;
	.reg .b64 	%rd<43>;

	mov.u64 	%SPL, __local_depot0;
	ld.param.u64 	%rd4, [median_filter_param_0];
	ld.param.u64 	%rd5, [median_filter_param_1];
	ld.param.u32 	%r39, [median_filter_param_2];
	ld.param.u32 	%r40, [median_filter_param_3];
	ld.param.u32 	%r42, [median_filter_param_4];
	ld.param.u32 	%r35, [median_filter_param_5];
	ld.param.u32 	%r36, [median_filter_param_6];
	ld.param.u32 	%r37, [median_filter_param_7];
	ld.param.u32 	%r38, [median_filter_param_8];
	add.u64 	%rd1, %SPL, 0;
	mov.u32 	%r43, %ctaid.x;
	mov.u32 	%r44, %ntid.x;
	mov.u32 	%r45, %tid.x;
	mad.lo.s32 	%r1, %r43, %r44, %r45;
	mov.u32 	%r46, %ctaid.y;
	mov.u32 	%r47, %ntid.y;
	mov.u32 	%r48, %tid.y;
	mad.lo.s32 	%r49, %r46, %r47, %r48;
	mov.u32 	%r50, %ctaid.z;
	mov.u32 	%r51, %ntid.z;
	mov.u32 	%r52, %tid.z;
	mad.lo.s32 	%r3, %r50, %r51, %r52;
	setp.gt.u32 	%p1, %r1, %r39;
	setp.gt.u32 	%p2, %r49, %r40;
	or.pred  	%p3, %p1, %p2;
	setp.gt.u32 	%p4, %r3, %r42;
	or.pred  	%p5, %p3, %p4;
	@%p5 bra 	$L__BB0_23;
	sub.s32 	%r65, %r49, %r35;
	add.s32 	%r5, %r35, %r49;
	setp.ge.u32 	%p6, %r65, %r5;
	@%p6 bra 	$L__BB0_16;
	sub.s32 	%r6, %r3, %r36;
	add.s32 	%r7, %r36, %r3;
	cvta.to.global.u64 	%rd7, %rd5;
	mul.wide.u32 	%rd8, %r1, 8;
	add.s64 	%rd2, %rd7, %rd8;
	shl.b32 	%r53, %r36, 1;
	add.s32 	%r8, %r53, -1;
	and.b32  	%r54, %r53, 14;
	add.s32 	%r9, %r54, -1;
	and.b32  	%r55, %r53, 6;
	add.s32 	%r10, %r55, -1;
	and.b32  	%r11, %r36, 7;
	and.b32  	%r12, %r36, 3;
	and.b32  	%r13, %r36, 1;
	and.b32  	%r56, %r53, -16;
	neg.s32 	%r14, %r56;
	mul.wide.u32 	%rd11, %r49, 8;
	mul.wide.u32 	%rd15, %r3, 4;
$L__BB0_3:
	setp.ge.u32 	%p7, %r6, %r7;
	@%p7 bra 	$L__BB0_15;
	setp.lt.u32 	%p8, %r8, 15;
	ld.global.u64 	%rd9, [%rd2];
	cvta.to.global.u64 	%rd10, %rd9;
	add.s64 	%rd12, %rd10, %rd11;
	ld.global.u64 	%rd13, [%rd12];
	cvta.to.global.u64 	%rd14, %rd13;
	add.s64 	%rd16, %rd14, %rd15;
	ld.global.f32 	%f1, [%rd16];
	mul.lo.s32 	%r16, %r65, %r37;
	mov.u32 	%r69, %r6;
	@%p8 bra 	$L__BB0_7;
	add.s32 	%r66, %r6, %r16;
	mov.u32 	%r67, %r14;
	mov.u32 	%r69, %r6;
$L__BB0_6:
	.pragma "nounroll";
	mul.wide.s32 	%rd17, %r66, 4;
	add.s64 	%rd18, %rd1, %rd17;
	st.local.f32 	[%rd18], %f1;
	st.local.f32 	[%rd18+4], %f1;
	st.local.f32 	[%rd18+8], %f1;
	st.local.f32 	[%rd18+12], %f1;
	st.local.f32 	[%rd18+16], %f1;
	st.local.f32 	[%rd18+20], %f1;
	st.local.f32 	[%rd18+24], %f1;
	st.local.f32 	[%rd18+28], %f1;
	st.local.f32 	[%rd18+32], %f1;
	st.local.f32 	[%rd18+36], %f1;
	st.local.f32 	[%rd18+40], %f1;
	st.local.f32 	[%rd18+44], %f1;
	st.local.f32 	[%rd18+48], %f1;
	st.local.f32 	[%rd18+52], %f1;
	st.local.f32 	[%rd18+56], %f1;
	st.local.f32 	[%rd18+60], %f1;
	add.s32 	%r69, %r69, 16;
	add.s32 	%r67, %r67, 16;
	add.s32 	%r66, %r66, 16;
	setp.ne.s32 	%p9, %r67, 0;
	@%p9 bra 	$L__BB0_6;
$L__BB0_7:
	setp.eq.s32 	%p10, %r11, 0;
	@%p10 bra 	$L__BB0_15;
	setp.lt.u32 	%p11, %r9, 7;
	@%p11 bra 	$L__BB0_10;
	add.s32 	%r57, %r69, %r16;
	mul.wide.s32 	%rd19, %r57, 4;
	add.s64 	%rd20, %rd1, %rd19;
	st.local.f32 	[%rd20], %f1;
	st.local.f32 	[%rd20+4], %f1;
	st.local.f32 	[%rd20+8], %f1;
	st.local.f32 	[%rd20+12], %f1;
	st.local.f32 	[%rd20+16], %f1;
	st.local.f32 	[%rd20+20], %f1;
	st.local.f32 	[%rd20+24], %f1;
	st.local.f32 	[%rd20+28], %f1;
	add.s32 	%r69, %r69, 8;
$L__BB0_10:
	setp.eq.s32 	%p12, %r12, 0;
	@%p12 bra 	$L__BB0_15;
	setp.lt.u32 	%p13, %r10, 3;
	@%p13 bra 	$L__BB0_13;
	add.s32 	%r58, %r69, %r16;
	mul.wide.s32 	%rd21, %r58, 4;
	add.s64 	%rd22, %rd1, %rd21;
	st.local.f32 	[%rd22], %f1;
	st.local.f32 	[%rd22+4], %f1;
	st.local.f32 	[%rd22+8], %f1;
	st.local.f32 	[%rd22+12], %f1;
	add.s32 	%r69, %r69, 4;
$L__BB0_13:
	setp.eq.s32 	%p14, %r13, 0;
	@%p14 bra 	$L__BB0_15;
	add.s32 	%r59, %r69, %r16;
	mul.wide.s32 	%rd23, %r59, 4;
	add.s64 	%rd24, %rd1, %rd23;
	st.local.f32 	[%rd24], %f1;
	st.local.f32 	[%rd24+4], %f1;
$L__BB0_15:
	add.s32 	%r65, %r65, 1;
	setp.eq.s32 	%p15, %r65, %r5;
	@%p15 bra 	$L__BB0_16;
	bra.uni 	$L__BB0_3;
$L__BB0_16:
	setp.lt.s32 	%p16, %r38, 2;
	@%p16 bra 	$L__BB0_22;
	mov.b32 	%r72, 1;
$L__BB0_18:
	mul.wide.u32 	%rd25, %r72, 4;
	add.s64 	%rd26, %rd1, %rd25;
	ld.local.f32 	%f2, [%rd26];
	mov.u32 	%r73, %r72;
$L__BB0_19:
	add.s32 	%r32, %r73, -1;
	mul.wide.u32 	%rd27, %r32, 4;
	add.s64 	%rd3, %rd1, %rd27;
	ld.local.f32 	%f3, [%rd3];
	setp.leu.f32 	%p17, %f3, %f2;
	mov.u32 	%r74, %r73;
	@%p17 bra 	$L__BB0_21;
	st.local.f32 	[%rd3+4], %f3;
	setp.gt.s32 	%p18, %r73, 1;
	mov.b32 	%r74, 0;
	mov.u32 	%r73, %r32;
	@%p18 bra 	$L__BB0_19;
$L__BB0_21:
	mul.wide.s32 	%rd28, %r74, 4;
	add.s64 	%rd29, %rd1, %rd28;
	st.local.f32 	[%rd29], %f2;
	add.s32 	%r72, %r72, 1;
	setp.ne.s32 	%p19, %r72, %r38;
	@%p19 bra 	$L__BB0_18;
$L__BB0_22:
	shr.u32 	%r62, %r38, 31;
	add.s32 	%r63, %r38, %r62;
	shr.s32 	%r64, %r63, 1;
	mul.wide.s32 	%rd30, %r64, 4;
	add.s64 	%rd31, %rd1, %rd30;
	ld.local.f32 	%f4, [%rd31+4];
	cvta.to.global.u64 	%rd32, %rd4;
	mul.wide.u32 	%rd33, %r1, 8;
	add.s64 	%rd34, %rd32, %rd33;
	ld.global.u64 	%rd35, [%rd34];
	cvta.to.global.u64 	%rd36, %rd35;
	mul.wide.u32 	%rd37, %r49, 8;
	add.s64 	%rd38, %rd36, %rd37;
	ld.global.u64 	%rd39, [%rd38];
	cvta.to.global.u64 	%rd40, %rd39;
	mul.wide.u32 	%rd41, %r3, 4;
	add.s64 	%rd42, %rd40, %rd41;
	st.global.f32 	[%rd42], %f4;
$L__BB0_23:
	ret;

}


// ===== COMPILED SASS (sm_100) =====

	.target	sm_100

	.elftype	@"ET_EXEC"


//--------------------- .note.nv.tkinfo           --------------------------
	.section	.note.nv.tkinfo,"",@"SHT_NOTE"
	.sectionflags	@"SHF_NOTE_NV_TKINFO"
	.tkinfo
        /*0018*/ 	.word	0x00000002
        /*0030*/ 	.string	""
        /*0030*/ 	.string	"ptxas"
        /*0030*/ 	.string	"Cuda compilation tools, release 13.0, V13.0.88"
        /*0030*/ 	.string	"Build cuda_13.0.r13.0/compiler.36424714_0"
        /*0030*/ 	.string	"-arch sm_100 -m 64 "



//--------------------- .note.nv.cuinfo           --------------------------
	.section	.note.nv.cuinfo,"",@"SHT_NOTE"
	.sectionflags	@"SHF_NOTE_NV_CUINFO"
        /*0018*/ 	.short	0x0002
        /*001a*/ 	.short	0x0064
        /*001c*/ 	.short	0x0082
	.zero		2


//--------------------- .nv.info                  --------------------------
	.section	.nv.info,"",@"SHT_CUDA_INFO"
	.align	4


	//----- nvinfo : EIATTR_REGCOUNT
	.align		4
        /*0000*/ 	.byte	0x04, 0x2f
        /*0002*/ 	.short	(.L_1 - .L_0)
	.align		4
.L_0:
        /*0004*/ 	.word	index@(median_filter)
        /*0008*/ 	.word	0x00000013


	//----- nvinfo : EIATTR_FRAME_SIZE
	.align		4
.L_1:
        /*000c*/ 	.byte	0x04, 0x11
        /*000e*/ 	.short	(.L_3 - .L_2)
	.align		4
.L_2:
        /*0010*/ 	.word	index@(median_filter)
        /*0014*/ 	.word	0x00000050


	//----- nvinfo : EIATTR_MIN_STACK_SIZE
	.align		4
.L_3:
        /*0018*/ 	.byte	0x04, 0x12
        /*001a*/ 	.short	(.L_5 - .L_4)
	.align		4
.L_4:
        /*001c*/ 	.word	index@(median_filter)
        /*0020*/ 	.word	0x00000050
.L_5:


//--------------------- .nv.compat                --------------------------
	.section	.nv.compat,"",@"SHT_CUDA_COMPAT_INFO"
	.align	4
        /*0000*/ 	.byte	0x02, 0x09, 0x00, 0x00, 0x02, 0x02, 0x01, 0x00, 0x02, 0x05, 0x05, 0x00, 0x03, 0x07, 0x01, 0x01
        /*0010*/ 	.byte	0x02, 0x03, 0x00, 0x00, 0x02, 0x06, 0x01, 0x00, 0x04, 0x0b, 0x08, 0x00, 0x09, 0x00, 0x00, 0x00
        /*0020*/ 	.byte	0x00, 0x00, 0x00, 0x00


//--------------------- .nv.info.median_filter    --------------------------
	.section	.nv.info.median_filter,"",@"SHT_CUDA_INFO"
	.sectionflags	@""
	.align	4


	//----- nvinfo : EIATTR_CUDA_API_VERSION
	.align		4
        /*0000*/ 	.byte	0x04, 0x37
        /*0002*/ 	.short	(.L_7 - .L_6)
.L_6:
        /*0004*/ 	.word	0x00000082


	//----- nvinfo : EIATTR_KPARAM_INFO
	.align		4
.L_7:
        /*0008*/ 	.byte	0x04, 0x17
        /*000a*/ 	.short	(.L_9 - .L_8)
.L_8:
        /*000c*/ 	.word	0x00000000
        /*0010*/ 	.short	0x0008
        /*0012*/ 	.short	0x0028
        /*0014*/ 	.byte	0x00, 0xf0, 0x11, 0x00


	//----- nvinfo : EIATTR_KPARAM_INFO
	.align		4
.L_9:
        /*0018*/ 	.byte	0x04, 0x17
        /*001a*/ 	.short	(.L_11 - .L_10)
.L_10:
        /*001c*/ 	.word	0x00000000
        /*0020*/ 	.short	0x0007
        /*0022*/ 	.short	0x0024
        /*0024*/ 	.byte	0x00, 0xf0, 0x11, 0x00


	//----- nvinfo : EIATTR_KPARAM_INFO
	.align		4
.L_11:
        /*0028*/ 	.byte	0x04, 0x17
        /*002a*/ 	.short	(.L_13 - .L_12)
.L_12:
        /*002c*/ 	.word	0x00000000
        /*0030*/ 	.short	0x0006
        /*0032*/ 	.short	0x0020
        /*0034*/ 	.byte	0x00, 0xf0, 0x11, 0x00


	//----- nvinfo : EIATTR_KPARAM_INFO
	.align		4
.L_13:
        /*0038*/ 	.byte	0x04, 0x17
        /*003a*/ 	.short	(.L_15 - .L_14)
.L_14:
        /*003c*/ 	.word	0x00000000
        /*0040*/ 	.short	0x0005
        /*0042*/ 	.short	0x001c
        /*0044*/ 	.byte	0x00, 0xf0, 0x11, 0x00


	//----- nvinfo : EIATTR_KPARAM_INFO
	.align		4
.L_15:
        /*0048*/ 	.byte	0x04, 0x17
        /*004a*/ 	.short	(.L_17 - .L_16)
.L_16:
        /*004c*/ 	.word	0x00000000
        /*0050*/ 	.short	0x0004
        /*0052*/ 	.short	0x0018
        /*0054*/ 	.byte	0x00, 0xf0, 0x11, 0x00


	//----- nvinfo : EIATTR_KPARAM_INFO
	.align		4
.L_17:
        /*0058*/ 	.byte	0x04, 0x17
        /*005a*/ 	.short	(.L_19 - .L_18)
.L_18:
        /*005c*/ 	.word	0x00000000
        /*0060*/ 	.short	0x0003
        /*0062*/ 	.short	0x0014
        /*0064*/ 	.byte	0x00, 0xf0, 0x11, 0x00


	//----- nvinfo : EIATTR_KPARAM_INFO
	.align		4
.L_19:
        /*0068*/ 	.byte	0x04, 0x17
        /*006a*/ 	.short	(.L_21 - .L_20)
.L_20:
        /*006c*/ 	.word	0x00000000
        /*0070*/ 	.short	0x0002
        /*0072*/ 	.short	0x0010
        /*0074*/ 	.byte	0x00, 0xf0, 0x11, 0x00


	//----- nvinfo : EIATTR_KPARAM_INFO
	.align		4
.L_21:
        /*0078*/ 	.byte	0x04, 0x17
        /*007a*/ 	.short	(.L_23 - .L_22)
.L_22:
        /*007c*/ 	.word	0x00000000
        /*0080*/ 	.short	0x0001
        /*0082*/ 	.short	0x0008
        /*0084*/ 	.byte	0x00, 0xf5, 0x21, 0x00


	//----- nvinfo : EIATTR_KPARAM_INFO
	.align		4
.L_23:
        /*0088*/ 	.byte	0x04, 0x17
        /*008a*/ 	.short	(.L_25 - .L_24)
.L_24:
        /*008c*/ 	.word	0x00000000
        /*0090*/ 	.short	0x0000
        /*0092*/ 	.short	0x0000
        /*0094*/ 	.byte	0x00, 0xf5, 0x21, 0x00


	//----- nvinfo : EIATTR_SPARSE_MMA_MASK
	.align		4
.L_25:
        /*0098*/ 	.byte	0x03, 0x50
        /*009a*/ 	.short	0x0000


	//----- nvinfo : EIATTR_MAXREG_COUNT
	.align		4
        /*009c*/ 	.byte	0x03, 0x1b
        /*009e*/ 	.short	0x00ff


	//----- nvinfo : EIATTR_MERCURY_ISA_VERSION
	.align		4
        /*00a0*/ 	.byte	0x03, 0x5f
        /*00a2*/ 	.short	0x0101


	//----- nvinfo : EIATTR_VRC_CTA_INIT_COUNT
	.align		4
        /*00a4*/ 	.byte	0x02, 0x4a
	.zero		1
	.zero		1


	//----- nvinfo : EIATTR_EXIT_INSTR_OFFSETS
	.align		4
        /*00a8*/ 	.byte	0x04, 0x1c
        /*00aa*/ 	.short	(.L_27 - .L_26)


	//   ....[0]....
.L_26:
        /*00ac*/ 	.word	0x00000130


	//   ....[1]....
        /*00b0*/ 	.word	0x000009a0


	//----- nvinfo : EIATTR_CRS_STACK_SIZE
	.align		4
.L_27:
        /*00b4*/ 	.byte	0x04, 0x1e
        /*00b6*/ 	.short	(.L_29 - .L_28)
.L_28:
        /*00b8*/ 	.word	0x00000000


	//----- nvinfo : EIATTR_CBANK_PARAM_SIZE
	.align		4
.L_29:
        /*00bc*/ 	.byte	0x03, 0x19
        /*00be*/ 	.short	0x002c


	//----- nvinfo : EIATTR_PARAM_CBANK
	.align		4
        /*00c0*/ 	.byte	0x04, 0x0a
        /*00c2*/ 	.short	(.L_31 - .L_30)
	.align		4
.L_30:
        /*00c4*/ 	.word	index@(.nv.constant0.median_filter)
        /*00c8*/ 	.short	0x0380
        /*00ca*/ 	.short	0x002c


	//----- nvinfo : EIATTR_SW_WAR
	.align		4
.L_31:
        /*00cc*/ 	.byte	0x04, 0x36
        /*00ce*/ 	.short	(.L_33 - .L_32)
.L_32:
        /*00d0*/ 	.word	0x00000008
.L_33:


//--------------------- .nv.callgraph             --------------------------
	.section	.nv.callgraph,"",@"SHT_CUDA_CALLGRAPH"
	.align	4
	.sectionentsize	8
	.align		4
        /*0000*/ 	.word	0x00000000
	.align		4
        /*0004*/ 	.word	0xffffffff
	.align		4
        /*0008*/ 	.word	0x00000000
	.align		4
        /*000c*/ 	.word	0xfffffffe
	.align		4
        /*0010*/ 	.word	0x00000000
	.align		4
        /*0014*/ 	.word	0xfffffffd
	.align		4
        /*0018*/ 	.word	0x00000000
	.align		4
        /*001c*/ 	.word	0xfffffffc


//--------------------- .text.median_filter       --------------------------
	.section	.text.median_filter,"ax",@progbits
	.align	128
        .global         median_filter
        .type           median_filter,@function
        .size           median_filter,(.L_x_15 - median_filter)
        .other          median_filter,@"STO_CUDA_ENTRY STV_DEFAULT"
median_filter:
.text.median_filter:
[----:B------:R-:W0:Y:S01]  /*0000*/  LDC R1, c[0x0][0x37c] ;  /* 0x0000df00ff017b82 */ /* 0x000e220000000800 */
[----:B------:R-:W1:Y:S07]  /*0010*/  S2R R3, SR_TID.Y ;  /* 0x0000000000037919 */ /* 0x000e6e0000002200 */
[----:B------:R-:W2:Y:S01]  /*0020*/  LDC R5, c[0x0][0x360] ;  /* 0x0000d800ff057b82 */ /* 0x000ea20000000800 */
[----:B------:R-:W3:Y:S01]  /*0030*/  LDCU.64 UR8, c[0x0][0x390] ;  /* 0x00007200ff0877ac */ /* 0x000ee20008000a00 */
[----:B0-----:R-:W-:Y:S01]  /*0040*/  VIADD R1, R1, 0xffffffb0 ;  /* 0xffffffb001017836 */ /* 0x001fe20000000000 */
[----:B------:R-:W2:Y:S01]  /*0050*/  S2R R0, SR_TID.X ;  /* 0x0000000000007919 */ /* 0x000ea20000002100 */
[----:B------:R-:W0:Y:S01]  /*0060*/  LDCU UR7, c[0x0][0x398] ;  /* 0x00007300ff0777ac */ /* 0x000e220008000800 */
[----:B------:R-:W4:Y:S03]  /*0070*/  S2R R7, SR_TID.Z ;  /* 0x0000000000077919 */ /* 0x000f260000002300 */
[----:B------:R-:W1:Y:S08]  /*0080*/  S2UR UR5, SR_CTAID.Y ;  /* 0x00000000000579c3 */ /* 0x000e700000002600 */
[----:B------:R-:W1:Y:S08]  /*0090*/  LDC R4, c[0x0][0x364] ;  /* 0x0000d900ff047b82 */ /* 0x000e700000000800 */
[----:B------:R-:W2:Y:S08]  /*00a0*/  S2UR UR4, SR_CTAID.X ;  /* 0x00000000000479c3 */ /* 0x000eb00000002500 */
[----:B------:R-:W4:Y:S08]  /*00b0*/  S2UR UR6, SR_CTAID.Z ;  /* 0x00000000000679c3 */ /* 0x000f300000002700 */
[----:B------:R-:W4:Y:S01]  /*00c0*/  LDC R2, c[0x0][0x368] ;  /* 0x0000da00ff027b82 */ /* 0x000f220000000800 */
[----:B-1----:R-:W-:-:S05]  /*00d0*/  IMAD R4, R4, UR5, R3 ;  /* 0x0000000504047c24 */ /* 0x002fca000f8e0203 */
[----:B---3--:R-:W-:Y:S01]  /*00e0*/  ISETP.GT.U32.AND P0, PT, R4, UR9, PT ;  /* 0x0000000904007c0c */ /* 0x008fe2000bf04070 */
[----:B--2---:R-:W-:-:S05]  /*00f0*/  IMAD R5, R5, UR4, R0 ;  /* 0x0000000405057c24 */ /* 0x004fca000f8e0200 */
[----:B------:R-:W-:Y:S01]  /*0100*/  ISETP.GT.U32.OR P0, PT, R5, UR8, P0 ;  /* 0x0000000805007c0c */ /* 0x000fe20008704470 */
[----:B----4-:R-:W-:-:S05]  /*0110*/  IMAD R0, R2, UR6, R7 ;  /* 0x0000000602007c24 */ /* 0x010fca000f8e0207 */
[----:B0-----:R-:W-:-:S13]  /*0120*/  ISETP.GT.U32.OR P0, PT, R0, UR7, P0 ;  /* 0x0000000700007c0c */ /* 0x001fda0008704470 */
[----:B------:R-:W-:Y:S05]  /*0130*/  @P0 EXIT ;  /* 0x000000000000094d */ /* 0x000fea0003800000 */
[----:B------:R-:W0:Y:S01]  /*0140*/  LDCU UR6, c[0x0][0x39c] ;  /* 0x00007380ff0677ac */ /* 0x000e220008000800 */
[----:B------:R-:W-:Y:S01]  /*0150*/  BSSY.RECONVERGENT B0, `(.L_x_0) ;  /* 0x000005f000007945 */ /* 0x000fe20003800200 */
[----:B------:R-:W1:Y:S01]  /*0160*/  LDCU.64 UR4, c[0x0][0x358] ;  /* 0x00006b00ff0477ac */ /* 0x000e620008000a00 */
[C---:B0-----:R-:W-:Y:S01]  /*0170*/  VIADD R8, R4.reuse, -UR6 ;  /* 0x8000000604087c36 */ /* 0x041fe20008000000 */
[----:B------:R-:W-:-:S04]  /*0180*/  IADD3 R7, PT, PT, R4, UR6, RZ ;  /* 0x0000000604077c10 */ /* 0x000fc8000fffe0ff */
[----:B------:R-:W-:-:S13]  /*0190*/  ISETP.GE.U32.AND P0, PT, R8, R7, PT ;  /* 0x000000070800720c */ /* 0x000fda0003f06070 */
[----:B-1----:R-:W-:Y:S05]  /*01a0*/  @P0 BRA `(.L_x_1) ;  /* 0x0000000400640947 */ /* 0x002fea0003800000 */
[----:B------:R-:W0:Y:S08]  /*01b0*/  LDC R9, c[0x0][0x3a0] ;  /* 0x0000e800ff097b82 */ /* 0x000e300000000800 */
[----:B------:R-:W1:Y:S01]  /*01c0*/  LDC.64 R2, c[0x0][0x388] ;  /* 0x0000e200ff027b82 */ /* 0x000e620000000a00 */
[----:B0-----:R-:W-:Y:S02]  /*01d0*/  IMAD.SHL.U32 R10, R9, 0x2, RZ ;  /* 0x00000002090a7824 */ /* 0x001fe400078e00ff */
[C---:B------:R-:W-:Y:S01]  /*01e0*/  IMAD.IADD R6, R0.reuse, 0x1, -R9 ;  /* 0x0000000100067824 */ /* 0x040fe200078e0a09 */
[----:B------:R-:W-:-:S02]  /*01f0*/  IADD3 R9, PT, PT, R0, R9, RZ ;  /* 0x0000000900097210 */ /* 0x000fc40007ffe0ff */
[C---:B------:R-:W-:Y:S02]  /*0200*/  LOP3.LUT R11, R10.reuse, 0xe, RZ, 0xc0, !PT ;  /* 0x0000000e0a0b7812 */ /* 0x040fe400078ec0ff */
[----:B------:R-:W-:Y:S01]  /*0210*/  LOP3.LUT R12, R10, 0x6, RZ, 0xc0, !PT ;  /* 0x000000060a0c7812 */ /* 0x000fe200078ec0ff */
[----:B-1----:R-:W-:Y:S01]  /*0220*/  IMAD.WIDE.U32 R2, R5, 0x8, R2 ;  /* 0x0000000805027825 */ /* 0x002fe200078e0002 */
[----:B------:R-:W-:Y:S02]  /*0230*/  ISETP.GE.U32.AND P0, PT, R6, R9, PT ;  /* 0x000000090600720c */ /* 0x000fe40003f06070 */
[----:B------:R-:W-:Y:S01]  /*0240*/  IADD3 R9, PT, PT, R10, -0x1, RZ ;  /* 0xffffffff0a097810 */ /* 0x000fe20007ffe0ff */
[----:B------:R-:W-:Y:S02]  /*0250*/  VIADD R11, R11, 0xffffffff ;  /* 0xffffffff0b0b7836 */ /* 0x000fe40000000000 */
[----:B------:R-:W-:-:S03]  /*0260*/  VIADD R12, R12, 0xffffffff ;  /* 0xffffffff0c0c7836 */ /* 0x000fc60000000000 */
[----:B------:R-:W-:Y:S02]  /*0270*/  ISETP.GE.U32.AND P1, PT, R11, 0x7, PT ;  /* 0x000000070b00780c */ /* 0x000fe40003f26070 */
[----:B------:R-:W-:Y:S02]  /*0280*/  LOP3.LUT R11, R10, 0xfffffff0, RZ, 0xc0, !PT ;  /* 0xfffffff00a0b7812 */ /* 0x000fe400078ec0ff */
[----:B------:R-:W-:-:S03]  /*0290*/  ISETP.GE.U32.AND P2, PT, R12, 0x3, PT ;  /* 0x000000030c00780c */ /* 0x000fc60003f46070 */
[----:B------:R-:W-:-:S10]  /*02a0*/  IMAD.MOV R10, RZ, RZ, -R11 ;  /* 0x000000ffff0a7224 */ /* 0x000fd400078e0a0b */
.L_x_8:
[----:B------:R-:W-:Y:S04]  /*02b0*/  BSSY.RECONVERGENT B1, `(.L_x_2) ;  /* 0x0000045000017945 */ /* 0x000fe80003800200 */
[----:B0123-5:R-:W-:Y:S05]  /*02c0*/  @P0 BRA `(.L_x_3) ;  /* 0x00000004000c0947 */ /* 0x02ffea0003800000 */
[----:B------:R-:W2:Y:S01]  /*02d0*/  LDG.E.64 R12, desc[UR4][R2.64] ;  /* 0x00000004020c7981 */ /* 0x000ea2000c1e1b00 */
[----:B------:R-:W0:Y:S01]  /*02e0*/  LDC R16, c[0x0][0x3a0] ;  /* 0x0000e800ff107b82 */ /* 0x000e220000000800 */
[----:B--2---:R-:W-:-:S06]  /*02f0*/  IMAD.WIDE.U32 R12, R4, 0x8, R12 ;  /* 0x00000008040c7825 */ /* 0x004fcc00078e000c */
[----:B------:R-:W2:Y:S01]  /*0300*/  LDG.E.64 R12, desc[UR4][R12.64] ;  /* 0x000000040c0c7981 */ /* 0x000ea2000c1e1b00 */
[----:B------:R-:W-:Y:S01]  /*0310*/  ISETP.GE.U32.AND P4, PT, R9, 0xf, PT ;  /* 0x0000000f0900780c */ /* 0x000fe20003f86070 */
[----:B--2---:R-:W-:-:S06]  /*0320*/  IMAD.WIDE.U32 R14, R0, 0x4, R12 ;  /* 0x00000004000e7825 */ /* 0x004fcc00078e000c */
[----:B------:R1:W5:Y:S01]  /*0330*/  LDG.E R14, desc[UR4][R14.64] ;  /* 0x000000040e0e7981 */ /* 0x000362000c1e1900 */
[----:B0-----:R-:W-:Y:S01]  /*0340*/  LOP3.LUT P3, RZ, R16, 0x7, RZ, 0xc0, !PT ;  /* 0x0000000710ff7812 */ /* 0x001fe2000786c0ff */
[----:B------:R-:W-:-:S04]  /*0350*/  IMAD.MOV.U32 R11, RZ, RZ, R6 ;  /* 0x000000ffff0b7224 */ /* 0x000fc800078e0006 */
[----:B------:R-:W-:Y:S08]  /*0360*/  @!P4 BRA `(.L_x_4) ;  /* 0x000000000068c947 */ /* 0x000ff00003800000 */
[----:B------:R-:W0:Y:S01]  /*0370*/  LDCU UR6, c[0x0][0x3a4] ;  /* 0x00007480ff0677ac */ /* 0x000e220008000800 */
[----:B------:R-:W-:Y:S01]  /*0380*/  MOV R13, R10 ;  /* 0x0000000a000d7202 */ /* 0x000fe20000000f00 */
[--C-:B------:R-:W-:Y:S02]  /*0390*/  IMAD.MOV.U32 R11, RZ, RZ, R6.reuse ;  /* 0x000000ffff0b7224 */ /* 0x100fe400078e0006 */
[----:B0-----:R-:W-:-:S07]  /*03a0*/  IMAD R12, R8, UR6, R6 ;  /* 0x00000006080c7c24 */ /* 0x001fce000f8e0206 */
.L_x_5:
[C---:B01----:R-:W-:Y:S01]  /*03b0*/  IMAD R15, R12.reuse, 0x4, R1 ;  /* 0x000000040c0f7824 */ /* 0x043fe200078e0201 */
[----:B------:R-:W-:Y:S01]  /*03c0*/  IADD3 R13, PT, PT, R13, 0x10, RZ ;  /* 0x000000100d0d7810 */ /* 0x000fe20007ffe0ff */
[----:B------:R-:W-:Y:S01]  /*03d0*/  VIADD R11, R11, 0x10 ;  /* 0x000000100b0b7836 */ /* 0x000fe20000000000 */
[----:B------:R-:W-:Y:S02]  /*03e0*/  IADD3 R12, PT, PT, R12, 0x10, RZ ;  /* 0x000000100c0c7810 */ /* 0x000fe40007ffe0ff */
[----:B-----5:R0:W-:Y:S01]  /*03f0*/  STL [R15], R14 ;  /* 0x0000000e0f007387 */ /* 0x0201e20000100800 */
[----:B------:R-:W-:-:S03]  /*0400*/  ISETP.NE.AND P4, PT, R13, RZ, PT ;  /* 0x000000ff0d00720c */ /* 0x000fc60003f85270 */
[----:B------:R0:W-:Y:S04]  /*0410*/  STL [R15+0x4], R14 ;  /* 0x0000040e0f007387 */ /* 0x0001e80000100800 */
        /* <DEDUP_REMOVED lines=13> */
[----:B------:R0:W-:Y:S01]  /*04f0*/  STL [R15+0x3c], R14 ;  /* 0x00003c0e0f007387 */ /* 0x0001e20000100800 */
[----:B------:R-:W-:Y:S05]  /*0500*/  @P4 BRA `(.L_x_5) ;  /* 0xfffffffc00a84947 */ /* 0x000fea000383ffff */
.L_x_4:
[----:B------:R-:W-:Y:S05]  /*0510*/  @!P3 BRA `(.L_x_3) ;  /* 0x000000000078b947 */ /* 0x000fea0003800000 */
[----:B------:R-:W-:Y:S01]  /*0520*/  LOP3.LUT P3, RZ, R16, 0x3, RZ, 0xc0, !PT ;  /* 0x0000000310ff7812 */ /* 0x000fe2000786c0ff */
[----:B------:R-:W-:-:S12]  /*0530*/  @!P1 BRA `(.L_x_6) ;  /* 0x0000000000309947 */ /* 0x000fd80003800000 */
[----:B------:R-:W2:Y:S02]  /*0540*/  LDCU UR6, c[0x0][0x3a4] ;  /* 0x00007480ff0677ac */ /* 0x000ea40008000800 */
[----:B--2---:R-:W-:Y:S01]  /*0550*/  IMAD R12, R8, UR6, R11 ;  /* 0x00000006080c7c24 */ /* 0x004fe2000f8e020b */
[----:B------:R-:W-:-:S03]  /*0560*/  IADD3 R11, PT, PT, R11, 0x8, RZ ;  /* 0x000000080b0b7810 */ /* 0x000fc60007ffe0ff */
[----:B------:R-:W-:-:S05]  /*0570*/  IMAD R13, R12, 0x4, R1 ;  /* 0x000000040c0d7824 */ /* 0x000fca00078e0201 */
[----:B-----5:R2:W-:Y:S04]  /*0580*/  STL [R13], R14 ;  /* 0x0000000e0d007387 */ /* 0x0205e80000100800 */
[----:B------:R2:W-:Y:S04]  /*0590*/  STL [R13+0x4], R14 ;  /* 0x0000040e0d007387 */ /* 0x0005e80000100800 */
[----:B------:R2:W-:Y:S04]  /*05a0*/  STL [R13+0x8], R14 ;  /* 0x0000080e0d007387 */ /* 0x0005e80000100800 */
[----:B------:R2:W-:Y:S04]  /*05b0*/  STL [R13+0xc], R14 ;  /* 0x00000c0e0d007387 */ /* 0x0005e80000100800 */
[----:B------:R2:W-:Y:S04]  /*05c0*/  STL [R13+0x10], R14 ;  /* 0x0000100e0d007387 */ /* 0x0005e80000100800 */
[----:B------:R2:W-:Y:S04]  /*05d0*/  STL [R13+0x14], R14 ;  /* 0x0000140e0d007387 */ /* 0x0005e80000100800 */
[----:B------:R2:W-:Y:S04]  /*05e0*/  STL [R13+0x18], R14 ;  /* 0x0000180e0d007387 */ /* 0x0005e80000100800 */
[----:B------:R2:W-:Y:S02]  /*05f0*/  STL [R13+0x1c], R14 ;  /* 0x00001c0e0d007387 */ /* 0x0005e40000100800 */
.L_x_6:
[----:B------:R-:W-:Y:S05]  /*0600*/  @!P3 BRA `(.L_x_3) ;  /* 0x00000000003cb947 */ /* 0x000fea0003800000 */
[----:B------:R-:W-:-:S13]  /*0610*/  LOP3.LUT P3, RZ, R16, 0x1, RZ, 0xc0, !PT ;  /* 0x0000000110ff7812 */ /* 0x000fda000786c0ff */
[----:B01----:R-:W0:Y:S01]  /*0620*/  @P3 LDC R15, c[0x0][0x3a4] ;  /* 0x0000e900ff0f3b82 */ /* 0x003e220000000800 */
[----:B------:R-:W-:Y:S05]  /*0630*/  @!P2 BRA `(.L_x_7) ;  /* 0x000000000020a947 */ /* 0x000fea0003800000 */
[----:B------:R-:W1:Y:S02]  /*0640*/  LDCU UR6, c[0x0][0x3a4] ;  /* 0x00007480ff0677ac */ /* 0x000e640008000800 */
[----:B-1----:R-:W-:Y:S01]  /*0650*/  IMAD R12, R8, UR6, R11 ;  /* 0x00000006080c7c24 */ /* 0x002fe2000f8e020b */
[----:B------:R-:W-:-:S03]  /*0660*/  IADD3 R11, PT, PT, R11, 0x4, RZ ;  /* 0x000000040b0b7810 */ /* 0x000fc60007ffe0ff */
[----:B--2---:R-:W-:-:S05]  /*0670*/  IMAD R13, R12, 0x4, R1 ;  /* 0x000000040c0d7824 */ /* 0x004fca00078e0201 */
[----:B-----5:R1:W-:Y:S04]  /*0680*/  STL [R13], R14 ;  /* 0x0000000e0d007387 */ /* 0x0203e80000100800 */
[----:B------:R1:W-:Y:S04]  /*0690*/  STL [R13+0x4], R14 ;  /* 0x0000040e0d007387 */ /* 0x0003e80000100800 */
[----:B------:R1:W-:Y:S04]  /*06a0*/  STL [R13+0x8], R14 ;  /* 0x0000080e0d007387 */ /* 0x0003e80000100800 */
[----:B------:R1:W-:Y:S02]  /*06b0*/  STL [R13+0xc], R14 ;  /* 0x00000c0e0d007387 */ /* 0x0003e40000100800 */
.L_x_7:
[----:B0-----:R-:W-:-:S04]  /*06c0*/  @P3 IMAD R12, R8, R15, R11 ;  /* 0x0000000f080c3224 */ /* 0x001fc800078e020b */
[----:B------:R-:W-:-:S05]  /*06d0*/  @P3 IMAD R11, R12, 0x4, R1 ;  /* 0x000000040c0b3824 */ /* 0x000fca00078e0201 */
[----:B-----5:R3:W-:Y:S04]  /*06e0*/  @P3 STL [R11], R14 ;  /* 0x0000000e0b003387 */ /* 0x0207e80000100800 */
[----:B------:R3:W-:Y:S02]  /*06f0*/  @P3 STL [R11+0x4], R14 ;  /* 0x0000040e0b003387 */ /* 0x0007e40000100800 */
.L_x_3:
[----:B------:R-:W-:Y:S05]  /*0700*/  BSYNC.RECONVERGENT B1 ;  /* 0x0000000000017941 */ /* 0x000fea0003800200 */
.L_x_2:
[----:B------:R-:W-:-:S04]  /*0710*/  IADD3 R8, PT, PT, R8, 0x1, RZ ;  /* 0x0000000108087810 */ /* 0x000fc80007ffe0ff */
[----:B------:R-:W-:-:S13]  /*0720*/  ISETP.NE.AND P3, PT, R8, R7, PT ;  /* 0x000000070800720c */ /* 0x000fda0003f65270 */
[----:B------:R-:W-:Y:S05]  /*0730*/  @P3 BRA `(.L_x_8) ;  /* 0xfffffff800dc3947 */ /* 0x000fea000383ffff */
.L_x_1:
[----:B------:R-:W-:Y:S05]  /*0740*/  BSYNC.RECONVERGENT B0 ;  /* 0x0000000000007941 */ /* 0x000fea0003800200 */
.L_x_0:
[----:B------:R-:W4:Y:S02]  /*0750*/  LDCU UR6, c[0x0][0x3a8] ;  /* 0x00007500ff0677ac */ /* 0x000f240008000800 */
[----:B----4-:R-:W-:-:S09]  /*0760*/  UISETP.GE.AND UP0, UPT, UR6, 0x2, UPT ;  /* 0x000000020600788c */ /* 0x010fd2000bf06270 */
[----:B------:R-:W-:Y:S05]  /*0770*/  BRA.U !UP0, `(.L_x_9) ;  /* 0x0000000108587547 */ /* 0x000fea000b800000 */
[----:B------:R-:W-:-:S07]  /*0780*/  IMAD.MOV.U32 R2, RZ, RZ, 0x1 ;  /* 0x00000001ff027424 */ /* 0x000fce00078e00ff */
.L_x_13:
[C---:B------:R-:W-:Y:S01]  /*0790*/  LEA R3, R2.reuse, R1, 0x2 ;  /* 0x0000000102037211 */ /* 0x040fe200078e10ff */
[----:B----4-:R-:W4:Y:S04]  /*07a0*/  LDCU UR6, c[0x0][0x3a8] ;  /* 0x00007500ff0677ac */ /* 0x010f280008000800 */
[----:B-----5:R0:W5:Y:S01]  /*07b0*/  LDL R7, [R3] ;  /* 0x0000000003077983 */ /* 0x0201620000100800 */
[----:B------:R-:W-:Y:S01]  /*07c0*/  IMAD.MOV.U32 R6, RZ, RZ, R2 ;  /* 0x000000ffff067224 */ /* 0x000fe200078e0002 */
[----:B------:R-:W-:Y:S01]  /*07d0*/  IADD3 R2, PT, PT, R2, 0x1, RZ ;  /* 0x0000000102027810 */ /* 0x000fe20007ffe0ff */
[----:B------:R-:W-:Y:S03]  /*07e0*/  BSSY.RECONVERGENT B0, `(.L_x_10) ;  /* 0x000000c000007945 */ /* 0x000fe60003800200 */
[----:B0---4-:R-:W-:-:S13]  /*07f0*/  ISETP.NE.AND P1, PT, R2, UR6, PT ;  /* 0x0000000602007c0c */ /* 0x011fda000bf25270 */
.L_x_12:
[----:B------:R-:W-:-:S05]  /*0800*/  VIADD R8, R6, 0xffffffff ;  /* 0xffffffff06087836 */ /* 0x000fca0000000000 */
[----:B------:R-:W-:-:S05]  /*0810*/  LEA R3, R8, R1, 0x2 ;  /* 0x0000000108037211 */ /* 0x000fca00078e10ff */
[----:B------:R-:W4:Y:S02]  /*0820*/  LDL R10, [R3] ;  /* 0x00000000030a7983 */ /* 0x000f240000100800 */
[----:B----45:R-:W-:-:S13]  /*0830*/  FSETP.GT.AND P0, PT, R10, R7, PT ;  /* 0x000000070a00720b */ /* 0x030fda0003f04000 */
[----:B------:R-:W-:Y:S05]  /*0840*/  @!P0 BRA `(.L_x_11) ;  /* 0x0000000000148947 */ /* 0x000fea0003800000 */
[----:B------:R0:W-:Y:S01]  /*0850*/  STL [R3+0x4], R10 ;  /* 0x0000040a03007387 */ /* 0x0001e20000100800 */
[----:B------:R-:W-:Y:S01]  /*0860*/  ISETP.GT.AND P0, PT, R6, 0x1, PT ;  /* 0x000000010600780c */ /* 0x000fe20003f04270 */
[----:B------:R-:W-:-:S12]  /*0870*/  IMAD.MOV.U32 R6, RZ, RZ, R8 ;  /* 0x000000ffff067224 */ /* 0x000fd800078e0008 */
[----:B0-----:R-:W-:Y:S05]  /*0880*/  @P0 BRA `(.L_x_12) ;  /* 0xfffffffc00dc0947 */ /* 0x001fea000383ffff */
[----:B------:R-:W-:-:S07]  /*0890*/  HFMA2 R6, -RZ, RZ, 0, 0 ;  /* 0x00000000ff067431 */ /* 0x000fce00000001ff */
.L_x_11:
[----:B------:R-:W-:Y:S05]  /*08a0*/  BSYNC.RECONVERGENT B0 ;  /* 0x0000000000007941 */ /* 0x000fea0003800200 */
.L_x_10:
[----:B------:R-:W-:-:S05]  /*08b0*/  IMAD R6, R6, 0x4, R1 ;  /* 0x0000000406067824 */ /* 0x000fca00078e0201 */
[----:B------:R4:W-:Y:S01]  /*08c0*/  STL [R6], R7 ;  /* 0x0000000706007387 */ /* 0x0009e20000100800 */
[----:B------:R-:W-:Y:S05]  /*08d0*/  @P1 BRA `(.L_x_13) ;  /* 0xfffffffc00ac1947 */ /* 0x000fea000383ffff */
.L_x_9:
[----:B------:R-:W0:Y:S02]  /*08e0*/  LDC.64 R2, c[0x0][0x380] ;  /* 0x0000e000ff027b82 */ /* 0x000e240000000a00 */
[----:B0-----:R-:W-:-:S06]  /*08f0*/  IMAD.WIDE.U32 R2, R5, 0x8, R2 ;  /* 0x0000000805027825 */ /* 0x001fcc00078e0002 */
[----:B------:R-:W0:Y:S01]  /*0900*/  LDC R5, c[0x0][0x3a8] ;  /* 0x0000ea00ff057b82 */ /* 0x000e220000000800 */
[----:B------:R-:W2:Y:S01]  /*0910*/  LDG.E.64 R2, desc[UR4][R2.64] ;  /* 0x0000000402027981 */ /* 0x000ea2000c1e1b00 */
[----:B0-----:R-:W-:-:S04]  /*0920*/  LEA.HI R5, R5, R5, RZ, 0x1 ;  /* 0x0000000505057211 */ /* 0x001fc800078f08ff */
[----:B----4-:R-:W-:-:S04]  /*0930*/  SHF.R.S32.HI R6, RZ, 0x1, R5 ;  /* 0x00000001ff067819 */ /* 0x010fc80000011405 */
[----:B------:R-:W-:-:S05]  /*0940*/  LEA R8, R6, R1, 0x2 ;  /* 0x0000000106087211 */ /* 0x000fca00078e10ff */
[----:B------:R-:W4:Y:S01]  /*0950*/  LDL R9, [R8+0x4] ;  /* 0x0000040008097983 */ /* 0x000f220000100800 */
[----:B--2---:R-:W-:-:S06]  /*0960*/  IMAD.WIDE.U32 R4, R4, 0x8, R2 ;  /* 0x0000000804047825 */ /* 0x004fcc00078e0002 */
[----:B------:R-:W2:Y:S02]  /*0970*/  LDG.E.64 R4, desc[UR4][R4.64] ;  /* 0x0000000404047981 */ /* 0x000ea4000c1e1b00 */
[----:B--2---:R-:W-:-:S05]  /*0980*/  IMAD.WIDE.U32 R6, R0, 0x4, R4 ;  /* 0x0000000400067825 */ /* 0x004fca00078e0004 */
[----:B----4-:R-:W-:Y:S01]  /*0990*/  STG.E desc[UR4][R6.64], R9 ;  /* 0x0000000906007986 */ /* 0x010fe2000c101904 */
[----:B------:R-:W-:Y:S05]  /*09a0*/  EXIT ;  /* 0x000000000000794d */ /* 0x000fea0003800000 */
.L_x_14:
[----:B------:R-:W-:-:S00]  /*09b0*/  BRA `(.L_x_14) ;  /* 0xfffffffc00fc7947 */ /* 0x000fc0000383ffff */
[----:B------:R-:W-:-:S00]  /*09c0*/  NOP ;  /* 0x0000000000007918 */ /* 0x000fc00000000000 */
        /* <DEDUP_REMOVED lines=11> */
.L_x_15:


//--------------------- .nv.shared.reserved.0     --------------------------
	.section	.nv.shared.reserved.0,"aw",@nobits
	.weak		__nv_reservedSMEM_offset_0_alias
	.size		__nv_reservedSMEM_offset_0_alias, 0, 64
	.other		__nv_reservedSMEM_offset_0_alias,@"STO_CUDA_RESERVED_SHARED STV_DEFAULT"
__nv_reservedSMEM_offset_0_alias:
	.zero		0
	.zero		64


//--------------------- .nv.constant0.median_filter --------------------------
	.section	.nv.constant0.median_filter,"a",@progbits
	.sectionflags	@""
	.align	4
.nv.constant0.median_filter:
	.zero		940


//--------------------- SYMBOLS --------------------------

	.type		.nv.reservedSmem.offset0,@object
	.size		.nv.reservedSmem.offset0,0x4
